	.headerflags	@"EF_CUDA_TEXMODE_UNIFIED EF_CUDA_64BIT_ADDRESS EF_CUDA_SM89 EF_CUDA_VIRTUAL_SM(EF_CUDA_SM89)"
	.elftype	@"ET_EXEC"


//--------------------- .nv.info                  --------------------------
	.section	.nv.info,"",@"SHT_CUDA_INFO"
	.align	4


	//----- nvinfo : EIATTR_REGCOUNT
	.align		4
        /*0000*/ 	.byte	0x04, 0x2f
        /*0002*/ 	.short	(.L_1 - .L_0)
	.align		4
.L_0:
        /*0004*/ 	.word	index@(triton__0d1d2d3d4de5de)
        /*0008*/ 	.word	0x00000020


	//----- nvinfo : EIATTR_MAX_STACK_SIZE
	.align		4
.L_1:
        /*000c*/ 	.byte	0x04, 0x23
        /*000e*/ 	.short	(.L_3 - .L_2)
	.align		4
.L_2:
        /*0010*/ 	.word	index@(triton__0d1d2d3d4de5de)
        /*0014*/ 	.word	0x00000000


	//----- nvinfo : EIATTR_MIN_STACK_SIZE
	.align		4
.L_3:
        /*0018*/ 	.byte	0x04, 0x12
        /*001a*/ 	.short	(.L_5 - .L_4)
	.align		4
.L_4:
        /*001c*/ 	.word	index@(triton__0d1d2d3d4de5de)
        /*0020*/ 	.word	0x00000000


	//----- nvinfo : EIATTR_FRAME_SIZE
	.align		4
.L_5:
        /*0024*/ 	.byte	0x04, 0x11
        /*0026*/ 	.short	(.L_7 - .L_6)
	.align		4
.L_6:
        /*0028*/ 	.word	index@(triton__0d1d2d3d4de5de)
        /*002c*/ 	.word	0x00000000
.L_7:


//--------------------- .nv.info.triton__0d1d2d3d4de5de --------------------------
	.section	.nv.info.triton__0d1d2d3d4de5de,"",@"SHT_CUDA_INFO"
	.align	4


	//----- nvinfo : EIATTR_CUDA_API_VERSION
	.align		4
        /*0000*/ 	.byte	0x04, 0x37
        /*0002*/ 	.short	(.L_9 - .L_8)
.L_8:
        /*0004*/ 	.word	0x0000007b


	//----- nvinfo : EIATTR_PARAM_CBANK
	.align		4
.L_9:
        /*0008*/ 	.byte	0x04, 0x0a
        /*000a*/ 	.short	(.L_11 - .L_10)
	.align		4
.L_10:
        /*000c*/ 	.word	index@(.nv.constant0.triton__0d1d2d3d4de5de)
        /*0010*/ 	.short	0x0160
        /*0012*/ 	.short	0x0028


	//----- nvinfo : EIATTR_CBANK_PARAM_SIZE
	.align		4
.L_11:
        /*0014*/ 	.byte	0x03, 0x19
        /*0016*/ 	.short	0x0028


	//----- nvinfo : EIATTR_KPARAM_INFO
	.align		4
        /*0018*/ 	.byte	0x04, 0x17
        /*001a*/ 	.short	(.L_13 - .L_12)
.L_12:
        /*001c*/ 	.word	0x00000000
        /*0020*/ 	.short	0x0005
        /*0022*/ 	.short	0x0024
        /*0024*/ 	.byte	0x00, 0xf0, 0x11, 0x00


	//----- nvinfo : EIATTR_KPARAM_INFO
	.align		4
.L_13:
        /*0028*/ 	.byte	0x04, 0x17
        /*002a*/ 	.short	(.L_15 - .L_14)
.L_14:
        /*002c*/ 	.word	0x00000000
        /*0030*/ 	.short	0x0004
        /*0032*/ 	.short	0x0020
        /*0034*/ 	.byte	0x00, 0xf0, 0x11, 0x00


	//----- nvinfo : EIATTR_KPARAM_INFO
	.align		4
.L_15:
        /*0038*/ 	.byte	0x04, 0x17
        /*003a*/ 	.short	(.L_17 - .L_16)
.L_16:
        /*003c*/ 	.word	0x00000000
        /*0040*/ 	.short	0x0003
        /*0042*/ 	.short	0x0018
        /*0044*/ 	.byte	0x00, 0xf0, 0x21, 0x00


	//----- nvinfo : EIATTR_KPARAM_INFO
	.align		4
.L_17:
        /*0048*/ 	.byte	0x04, 0x17
        /*004a*/ 	.short	(.L_19 - .L_18)
.L_18:
        /*004c*/ 	.word	0x00000000
        /*0050*/ 	.short	0x0002
        /*0052*/ 	.short	0x0010
        /*0054*/ 	.byte	0x00, 0xf0, 0x21, 0x00


	//----- nvinfo : EIATTR_KPARAM_INFO
	.align		4
.L_19:
        /*0058*/ 	.byte	0x04, 0x17
        /*005a*/ 	.short	(.L_21 - .L_20)
.L_20:
        /*005c*/ 	.word	0x00000000
        /*0060*/ 	.short	0x0001
        /*0062*/ 	.short	0x0008
        /*0064*/ 	.byte	0x00, 0xf0, 0x21, 0x00


	//----- nvinfo : EIATTR_KPARAM_INFO
	.align		4
.L_21:
        /*0068*/ 	.byte	0x04, 0x17
        /*006a*/ 	.short	(.L_23 - .L_22)
.L_22:
        /*006c*/ 	.word	0x00000000
        /*0070*/ 	.short	0x0000
        /*0072*/ 	.short	0x0000
        /*0074*/ 	.byte	0x00, 0xf0, 0x21, 0x00


	//----- nvinfo : EIATTR_MAXREG_COUNT
	.align		4
.L_23:
        /*0078*/ 	.byte	0x03, 0x1b
        /*007a*/ 	.short	0x00ff


	//----- nvinfo : EIATTR_COOP_GROUP_MASK_REGIDS
	.align		4
        /*007c*/ 	.byte	0x04, 0x29
        /*007e*/ 	.short	(.L_25 - .L_24)


	//   ....[0]....
.L_24:
        /*0080*/ 	.word	0xffffffff


	//   ....[1]....
        /*0084*/ 	.word	0xffffffff


	//   ....[2]....
        /*0088*/ 	.word	0xffffffff


	//   ....[3]....
        /*008c*/ 	.word	0xffffffff


	//   ....[4]....
        /*0090*/ 	.word	0xffffffff


	//   ....[5]....
        /*0094*/ 	.word	0xffffffff


	//   ....[6]....
        /*0098*/ 	.word	0xffffffff


	//   ....[7]....
        /*009c*/ 	.word	0xffffffff


	//----- nvinfo : EIATTR_COOP_GROUP_INSTR_OFFSETS
	.align		4
.L_25:
        /*00a0*/ 	.byte	0x04, 0x28
        /*00a2*/ 	.short	(.L_27 - .L_26)


	//   ....[0]....
.L_26:
        /*00a4*/ 	.word	0x000002d0


	//   ....[1]....
        /*00a8*/ 	.word	0x000002f0


	//   ....[2]....
        /*00ac*/ 	.word	0x00000310


	//   ....[3]....
        /*00b0*/ 	.word	0x00000330


	//   ....[4]....
        /*00b4*/ 	.word	0x00000350


	//   ....[5]....
        /*00b8*/ 	.word	0x000003c0


	//   ....[6]....
        /*00bc*/ 	.word	0x000003e0


	//   ....[7]....
        /*00c0*/ 	.word	0x00000400


	//----- nvinfo : EIATTR_EXIT_INSTR_OFFSETS
	.align		4
.L_27:
        /*00c4*/ 	.byte	0x04, 0x1c
        /*00c6*/ 	.short	(.L_29 - .L_28)


	//   ....[0]....
.L_28:
        /*00c8*/ 	.word	0x00000a00


	//----- nvinfo : EIATTR_MAX_THREADS
	.align		4
.L_29:
        /*00cc*/ 	.byte	0x04, 0x05
        /*00ce*/ 	.short	(.L_31 - .L_30)
.L_30:
        /*00d0*/ 	.word	0x00000100
        /*00d4*/ 	.word	0x00000001
        /*00d8*/ 	.word	0x00000001
.L_31:


//--------------------- .nv.rel.action            --------------------------
	.section	.nv.rel.action,"",@"SHT_CUDA_RELOCINFO"
	.align	8
	.sectionentsize	8
        /*0000*/ 	.byte	0x73, 0x00, 0x00, 0x00, 0x00, 0x00, 0x00, 0x00, 0x00, 0x00, 0x00, 0x11, 0x25, 0x00, 0x05, 0x36


//--------------------- .nv.constant0.triton__0d1d2d3d4de5de --------------------------
	.section	.nv.constant0.triton__0d1d2d3d4de5de,"a",@progbits
	.align	4
.nv.constant0.triton__0d1d2d3d4de5de:
	.zero		392


//--------------------- .text.triton__0d1d2d3d4de5de --------------------------
	.section	.text.triton__0d1d2d3d4de5de,"ax",@progbits
	.sectionflags	@"SHF_BARRIERS=1"
	.sectioninfo	@"SHI_REGISTERS=32"
	.align	128
        .global         triton__0d1d2d3d4de5de
        .type           triton__0d1d2d3d4de5de,@function
        .size           triton__0d1d2d3d4de5de,(.L_x_1 - triton__0d1d2d3d4de5de)
        .other          triton__0d1d2d3d4de5de,@"STO_CUDA_ENTRY STV_DEFAULT"
triton__0d1d2d3d4de5de:
.text.triton__0d1d2d3d4de5de:
[----:B------:R-:W-:-:S02]  /*0000*/  MOV R1, c[0x0][0x28] ;  /* 0x00000a0000017a02 */ /* 0x000fc40000000f00 */
[----:B------:R-:W0:Y:S01]  /*0010*/  S2R R18, SR_TID.X ;  /* 0x0000000000127919 */ /* 0x000e220000002100 */
[----:B------:R-:W-:Y:S01]  /*0020*/  MOV R2, 0x2 ;  /* 0x0000000200027802 */ /* 0x000fe20000000f00 */
[----:B------:R-:W-:Y:S01]  /*0030*/  ULDC.64 UR4, c[0x0][0x118] ;  /* 0x0000460000047ab9 */ /* 0x000fe20000000a00 */
[----:B------:R-:W-:Y:S01]  /*0040*/  MOV R16, 0x4 ;  /* 0x0000000400107802 */ /* 0x000fe20000000f00 */
[----:B------:R-:W1:Y:S01]  /*0050*/  S2R R19, SR_CTAID.X ;  /* 0x0000000000137919 */ /* 0x000e620000002500 */
[----:B0-----:R-:W-:-:S04]  /*0060*/  SHF.L.U32 R0, R18, 0x3, RZ ;  /* 0x0000000312007819 */ /* 0x001fc800000006ff */
[----:B------:R-:W-:-:S04]  /*0070*/  LOP3.LUT R0, R0, 0x7f8, RZ, 0xc0, !PT ;  /* 0x000007f800007812 */ /* 0x000fc800078ec0ff */
[----:B-1----:R-:W-:-:S05]  /*0080*/  LEA R19, R19, R0, 0xb ;  /* 0x0000000013137211 */ /* 0x002fca00078e58ff */
[----:B------:R-:W-:-:S05]  /*0090*/  IMAD.WIDE R20, R19, R2, c[0x0][0x160] ;  /* 0x0000580013147625 */ /* 0x000fca00078e0202 */
[----:B------:R-:W2:Y:S01]  /*00a0*/  LDG.E.EL.128 R4, [R20.64] ;  /* 0x0000000414047981 */ /* 0x000ea2000c2e1d00 */
[----:B------:R-:W-:-:S05]  /*00b0*/  IMAD.WIDE R16, R19, R16, c[0x0][0x168] ;  /* 0x00005a0013107625 */ /* 0x000fca00078e0210 */
[----:B------:R-:W3:Y:S04]  /*00c0*/  LDG.E.EL.128 R12, [R16.64] ;  /* 0x00000004100c7981 */ /* 0x000ee8000c2e1d00 */
[----:B------:R-:W4:Y:S01]  /*00d0*/  LDG.E.EL.128 R8, [R16.64+0x10] ;  /* 0x0000100410087981 */ /* 0x000f22000c2e1d00 */
[C---:B------:R-:W-:Y:S02]  /*00e0*/  LOP3.LUT P0, RZ, R18.reuse, 0x1f, RZ, 0xc0, !PT ;  /* 0x0000001f12ff7812 */ /* 0x040fe4000780c0ff */
[----:B------:R-:W-:Y:S02]  /*00f0*/  ISETP.GE.AND P1, PT, R18, 0x8, PT ;  /* 0x000000081200780c */ /* 0x000fe40003f26270 */
[C---:B--2---:R-:W-:Y:S02]  /*0100*/  PRMT R0, R4.reuse, 0x7632, R0 ;  /* 0x0000763204007816 */ /* 0x044fe40000000000 */
[----:B------:R-:W-:-:S02]  /*0110*/  SHF.L.U32 R3, R4, 0x10, RZ ;  /* 0x0000001004037819 */ /* 0x000fc400000006ff */
[----:B------:R-:W-:Y:S02]  /*0120*/  SHF.L.U32 R0, R0, 0x10, RZ ;  /* 0x0000001000007819 */ /* 0x000fe400000006ff */
[----:B------:R-:W-:Y:S01]  /*0130*/  PRMT R4, R5, 0x7632, R4 ;  /* 0x0000763205047816 */ /* 0x000fe20000000004 */
[----:B---3--:R-:W-:Y:S01]  /*0140*/  FFMA R12, R3, R12, RZ ;  /* 0x0000000c030c7223 */ /* 0x008fe200000000ff */
[----:B------:R-:W-:Y:S01]  /*0150*/  SHF.L.U32 R5, R5, 0x10, RZ ;  /* 0x0000001005057819 */ /* 0x000fe200000006ff */
[----:B------:R-:W-:Y:S01]  /*0160*/  FFMA R13, R0, R13, RZ ;  /* 0x0000000d000d7223 */ /* 0x000fe200000000ff */
[----:B------:R-:W-:Y:S02]  /*0170*/  SHF.L.U32 R0, R4, 0x10, RZ ;  /* 0x0000001004007819 */ /* 0x000fe400000006ff */
[C---:B------:R-:W-:Y:S01]  /*0180*/  PRMT R4, R6.reuse, 0x7632, R4 ;  /* 0x0000763206047816 */ /* 0x040fe20000000004 */
[----:B------:R-:W-:Y:S01]  /*0190*/  FFMA R5, R5, R14, RZ ;  /* 0x0000000e05057223 */ /* 0x000fe200000000ff */
[----:B------:R-:W-:Y:S01]  /*01a0*/  FADD R12, R13, R12 ;  /* 0x0000000c0d0c7221 */ /* 0x000fe20000000000 */
[----:B------:R-:W-:Y:S01]  /*01b0*/  SHF.L.U32 R3, R6, 0x10, RZ ;  /* 0x0000001006037819 */ /* 0x000fe200000006ff */
[----:B------:R-:W-:Y:S01]  /*01c0*/  FFMA R15, R0, R15, RZ ;  /* 0x0000000f000f7223 */ /* 0x000fe200000000ff */
[----:B------:R-:W-:Y:S01]  /*01d0*/  SHF.L.U32 R0, R4, 0x10, RZ ;  /* 0x0000001004007819 */ /* 0x000fe200000006ff */
[----:B------:R-:W-:Y:S01]  /*01e0*/  FADD R12, R5, R12 ;  /* 0x0000000c050c7221 */ /* 0x000fe20000000000 */
[----:B------:R-:W-:Y:S01]  /*01f0*/  PRMT R4, R7, 0x7632, R4 ;  /* 0x0000763207047816 */ /* 0x000fe20000000004 */
[----:B----4-:R-:W-:Y:S01]  /*0200*/  FFMA R8, R3, R8, RZ ;  /* 0x0000000803087223 */ /* 0x010fe200000000ff */
[----:B------:R-:W-:Y:S01]  /*0210*/  SHF.L.U32 R3, R7, 0x10, RZ ;  /* 0x0000001007037819 */ /* 0x000fe200000006ff */
[----:B------:R-:W-:Y:S01]  /*0220*/  FADD R15, R15, R12 ;  /* 0x0000000c0f0f7221 */ /* 0x000fe20000000000 */
[----:B------:R-:W-:Y:S01]  /*0230*/  FFMA R9, R0, R9, RZ ;  /* 0x0000000900097223 */ /* 0x000fe200000000ff */
[----:B------:R-:W-:-:S02]  /*0240*/  SHF.L.U32 R0, R4, 0x10, RZ ;  /* 0x0000001004007819 */ /* 0x000fc400000006ff */
[----:B------:R-:W-:Y:S01]  /*0250*/  FADD R8, R8, R15 ;  /* 0x0000000f08087221 */ /* 0x000fe20000000000 */
[----:B------:R-:W-:Y:S02]  /*0260*/  FFMA R3, R3, R10, RZ ;  /* 0x0000000a03037223 */ /* 0x000fe400000000ff */
[----:B------:R-:W-:Y:S01]  /*0270*/  FFMA R0, R0, R11, RZ ;  /* 0x0000000b00007223 */ /* 0x000fe200000000ff */
[----:B------:R-:W-:-:S04]  /*0280*/  FADD R8, R9, R8 ;  /* 0x0000000809087221 */ /* 0x000fc80000000000 */
[----:B------:R-:W-:Y:S01]  /*0290*/  FADD R3, R3, R8 ;  /* 0x0000000803037221 */ /* 0x000fe20000000000 */
[----:B------:R-:W-:-:S03]  /*02a0*/  SHF.R.U32.HI R8, RZ, 0x3, R18 ;  /* 0x00000003ff087819 */ /* 0x000fc60000011612 */
[----:B------:R-:W-:Y:S01]  /*02b0*/  FADD R0, R0, R3 ;  /* 0x0000000300007221 */ /* 0x000fe20000000000 */
[----:B------:R-:W-:-:S04]  /*02c0*/  LOP3.LUT R8, R8, 0x1c, RZ, 0xc0, !PT ;  /* 0x0000001c08087812 */ /* 0x000fc800078ec0ff */
[----:B------:R-:W0:Y:S02]  /*02d0*/  SHFL.BFLY PT, R3, R0, 0x10, 0x1f ;  /* 0x0e001f0000037f89 */ /* 0x000e2400000e0000 */
[----:B0-----:R-:W-:-:S05]  /*02e0*/  FADD R3, R0, R3 ;  /* 0x0000000300037221 */ /* 0x001fca0000000000 */
        /* <DEDUP_REMOVED lines=8> */
[----:B------:R-:W-:Y:S04]  /*0370*/  @!P0 STS [R8], R7 ;  /* 0x0000000708008388 */ /* 0x000fe80000000800 */
[----:B------:R-:W-:Y:S06]  /*0380*/  BAR.SYNC 0x0 ;  /* 0x0000000000007b1d */ /* 0x000fec0000000000 */
[----:B------:R-:W0:Y:S01]  /*0390*/  @!P1 LDS R24, [R18.X4] ;  /* 0x0000000012189984 */ /* 0x000e220000004800 */
[----:B------:R-:W-:-:S04]  /*03a0*/  LOP3.LUT P0, RZ, R18, 0x7, RZ, 0xc0, !PT ;  /* 0x0000000712ff7812 */ /* 0x000fc8000780c0ff */
[----:B------:R-:W-:Y:S01]  /*03b0*/  ISETP.LT.AND P0, PT, R18, 0x8, !P0 ;  /* 0x000000081200780c */ /* 0x000fe20004701270 */
[----:B0-----:R-:W0:Y:S02]  /*03c0*/  SHFL.BFLY PT, R3, R24, 0x4, 0x1f ;  /* 0x0c801f0018037f89 */ /* 0x001e2400000e0000 */
[----:B0-----:R-:W-:-:S05]  /*03d0*/  FADD R3, R24, R3 ;  /* 0x0000000318037221 */ /* 0x001fca0000000000 */
[----:B------:R-:W0:Y:S02]  /*03e0*/  SHFL.BFLY PT, R0, R3, 0x2, 0x1f ;  /* 0x0c401f0003007f89 */ /* 0x000e2400000e0000 */
[----:B0-----:R-:W-:-:S05]  /*03f0*/  FADD R0, R3, R0 ;  /* 0x0000000003007221 */ /* 0x001fca0000000000 */
[----:B------:R-:W0:Y:S02]  /*0400*/  SHFL.BFLY PT, R5, R0, 0x1, 0x1f ;  /* 0x0c201f0000057f89 */ /* 0x000e2400000e0000 */
[----:B0-----:R-:W-:Y:S01]  /*0410*/  FADD R25, R0, R5 ;  /* 0x0000000500197221 */ /* 0x001fe20000000000 */
[----:B------:R-:W-:-:S04]  /*0420*/  IMAD.WIDE R4, R19, R2, c[0x0][0x170] ;  /* 0x00005c0013047625 */ /* 0x000fc800078e0202 */
[----:B------:R-:W-:Y:S04]  /*0430*/  @P0 STS [R18.X4], R25 ;  /* 0x0000001912000388 */ /* 0x000fe80000004800 */
[----:B------:R-:W-:Y:S06]  /*0440*/  BAR.SYNC 0x0 ;  /* 0x0000000000007b1d */ /* 0x000fec0000000000 */
[----:B------:R-:W2:Y:S04]  /*0450*/  LDG.E.EF.128 R20, [R20.64] ;  /* 0x0000000414147981 */ /* 0x000ea8000c0e1d00 */
[----:B------:R-:W3:Y:S04]  /*0460*/  LDG.E.EF.128 R8, [R16.64] ;  /* 0x0000000410087981 */ /* 0x000ee8000c0e1d00 */
[----:B------:R-:W4:Y:S04]  /*0470*/  LDG.E.EF.128 R4, [R4.64] ;  /* 0x0000000404047981 */ /* 0x000f28000c0e1d00 */
[----:B------:R3:W5:Y:S04]  /*0480*/  LDG.E.EF.128 R12, [R16.64+0x10] ;  /* 0x00001004100c7981 */ /* 0x000768000c0e1d00 */
[----:B------:R-:W3:Y:S01]  /*0490*/  LDS R0, [RZ] ;  /* 0x00000000ff007984 */ /* 0x000ee20000000800 */
[----:B--2---:R-:W-:-:S02]  /*04a0*/  SHF.L.U32 R25, R21, 0x10, RZ ;  /* 0x0000001015197819 */ /* 0x004fc400000006ff */
[----:B------:R-:W-:Y:S01]  /*04b0*/  PRMT R24, R20, 0x7632, R24 ;  /* 0x0000763214187816 */ /* 0x000fe20000000018 */
[----:B---3--:R-:W-:Y:S01]  /*04c0*/  FMUL R16, R0, R10 ;  /* 0x0000000a00107220 */ /* 0x008fe20000400000 */
[----:B------:R-:W-:Y:S01]  /*04d0*/  SHF.L.U32 R27, R20, 0x10, RZ ;  /* 0x00000010141b7819 */ /* 0x000fe200000006ff */
[----:B------:R-:W-:Y:S01]  /*04e0*/  FMUL R20, R0, R8 ;  /* 0x0000000800147220 */ /* 0x000fe20000400000 */
[----:B------:R-:W-:Y:S01]  /*04f0*/  SHF.L.U32 R24, R24, 0x10, RZ ;  /* 0x0000001018187819 */ /* 0x000fe200000006ff */
[----:B------:R-:W-:Y:S01]  /*0500*/  FFMA R10, R25, R10, -R16 ;  /* 0x0000000a190a7223 */ /* 0x000fe20000000810 */
[----:B----4-:R-:W-:Y:S01]  /*0510*/  SHF.L.U32 R16, R4, 0x10, RZ ;  /* 0x0000001004107819 */ /* 0x010fe200000006ff */
[----:B------:R-:W-:Y:S01]  /*0520*/  FFMA R20, R27, R8, -R20 ;  /* 0x000000081b147223 */ /* 0x000fe20000000814 */
[----:B------:R-:W-:Y:S01]  /*0530*/  FMUL R17, R0, R9 ;  /* 0x0000000900117220 */ /* 0x000fe20000400000 */
[----:B------:R-:W-:Y:S01]  /*0540*/  PRMT R8, R4, 0x7632, R8 ;  /* 0x0000763204087816 */ /* 0x000fe20000000008 */
[----:B------:R-:W-:Y:S01]  /*0550*/  FMUL R29, R0, R11 ;  /* 0x0000000b001d7220 */ /* 0x000fe20000400000 */
[----:B------:R-:W-:Y:S01]  /*0560*/  PRMT R26, R21, 0x7632, R26 ;  /* 0x00007632151a7816 */ /* 0x000fe2000000001a */
[----:B------:R-:W-:Y:S01]  /*0570*/  FFMA R25, -R16, R16, 1 ;  /* 0x3f80000010197423 */ /* 0x000fe20000000110 */
[----:B------:R-:W-:Y:S01]  /*0580*/  FFMA R9, R24, R9, -R17 ;  /* 0x0000000918097223 */ /* 0x000fe20000000811 */
[----:B------:R-:W-:Y:S01]  /*0590*/  FMUL R20, R20, 50 ;  /* 0x4248000014147820 */ /* 0x000fe20000400000 */
[----:B------:R-:W-:-:S02]  /*05a0*/  SHF.L.U32 R16, R8, 0x10, RZ ;  /* 0x0000001008107819 */ /* 0x000fc400000006ff */
[----:B------:R-:W-:Y:S01]  /*05b0*/  SHF.L.U32 R17, R5, 0x10, RZ ;  /* 0x0000001005117819 */ /* 0x000fe200000006ff */
[----:B------:R-:W-:Y:S01]  /*05c0*/  FMUL R8, R20, R25 ;  /* 0x0000001914087220 */ /* 0x000fe20000400000 */
[----:B------:R-:W-:Y:S01]  /*05d0*/  SHF.L.U32 R26, R26, 0x10, RZ ;  /* 0x000000101a1a7819 */ /* 0x000fe200000006ff */
[----:B------:R-:W-:Y:S01]  /*05e0*/  FFMA R25, -R16, R16, 1 ;  /* 0x3f80000010197423 */ /* 0x000fe20000000110 */
[----:B------:R-:W-:Y:S01]  /*05f0*/  SHF.L.U32 R21, R22, 0x10, RZ ;  /* 0x0000001016157819 */ /* 0x000fe200000006ff */
[----:B------:R-:W-:Y:S01]  /*0600*/  FFMA R20, -R17, R17, 1 ;  /* 0x3f80000011147423 */ /* 0x000fe20000000111 */
[-C--:B-----5:R-:W-:Y:S01]  /*0610*/  FMUL R16, R0, R12.reuse ;  /* 0x0000000c00107220 */ /* 0x0a0fe20000400000 */
[----:B------:R-:W-:Y:S01]  /*0620*/  PRMT R3, R22, 0x7632, R3 ;  /* 0x0000763216037816 */ /* 0x000fe20000000003 */
[----:B------:R-:W-:Y:S01]  /*0630*/  FMUL R17, R10, 50 ;  /* 0x424800000a117820 */ /* 0x000fe20000400000 */
[----:B------:R-:W-:Y:S01]  /*0640*/  PRMT R18, R23, 0x7632, R18 ;  /* 0x0000763217127816 */ /* 0x000fe20000000012 */
[----:B------:R-:W-:Y:S01]  /*0650*/  FFMA R26, R26, R11, -R29 ;  /* 0x0000000b1a1a7223 */ /* 0x000fe2000000081d */
[----:B------:R-:W-:Y:S01]  /*0660*/  PRMT R11, R5, 0x7632, R11 ;  /* 0x00007632050b7816 */ /* 0x000fe2000000000b */
[----:B------:R-:W-:Y:S01]  /*0670*/  FMUL R10, R9, 50 ;  /* 0x42480000090a7820 */ /* 0x000fe20000400000 */
[----:B------:R-:W-:Y:S01]  /*0680*/  FFMA R16, R21, R12, -R16 ;  /* 0x0000000c15107223 */ /* 0x000fe20000000810 */
[----:B------:R-:W-:Y:S01]  /*0690*/  SHF.L.U32 R23, R23, 0x10, RZ ;  /* 0x0000001017177819 */ /* 0x000fe200000006ff */
[----:B------:R-:W-:Y:S01]  /*06a0*/  FMUL R9, R17, R20 ;  /* 0x0000001411097220 */ /* 0x000fe20000400000 */
[----:B------:R-:W-:Y:S01]  /*06b0*/  PRMT R5, R6, 0x7632, R5 ;  /* 0x0000763206057816 */ /* 0x000fe20000000005 */
[CC--:B------:R-:W-:Y:S01]  /*06c0*/  FMUL R20, R0.reuse, R14.reuse ;  /* 0x0000000e00147220 */ /* 0x0c0fe20000400000 */
[----:B------:R-:W-:Y:S01]  /*06d0*/  PRMT R4, R7, 0x7632, R4 ;  /* 0x0000763207047816 */ /* 0x000fe20000000004 */
[C---:B------:R-:W-:Y:S01]  /*06e0*/  FMUL R17, R0.reuse, R15 ;  /* 0x0000000f00117220 */ /* 0x040fe20000400000 */
[----:B------:R-:W-:Y:S01]  /*06f0*/  SHF.L.U32 R12, R3, 0x10, RZ ;  /* 0x00000010030c7819 */ /* 0x000fe200000006ff */
[-C--:B------:R-:W-:Y:S01]  /*0700*/  FMUL R3, R0, R13.reuse ;  /* 0x0000000d00037220 */ /* 0x080fe20000400000 */
[----:B------:R-:W-:Y:S01]  /*0710*/  SHF.L.U32 R18, R18, 0x10, RZ ;  /* 0x0000001012127819 */ /* 0x000fe200000006ff */
[----:B------:R-:W-:Y:S01]  /*0720*/  FFMA R20, R23, R14, -R20 ;  /* 0x0000000e17147223 */ /* 0x000fe20000000814 */
[----:B------:R-:W-:Y:S01]  /*0730*/  SHF.L.U32 R11, R11, 0x10, RZ ;  /* 0x000000100b0b7819 */ /* 0x000fe200000006ff */
[----:B------:R-:W-:Y:S01]  /*0740*/  FFMA R3, R12, R13, -R3 ;  /* 0x0000000d0c037223 */ /* 0x000fe20000000803 */
[----:B------:R-:W-:Y:S01]  /*0750*/  SHF.L.U32 R6, R6, 0x10, RZ ;  /* 0x0000001006067819 */ /* 0x000fe200000006ff */
[----:B------:R-:W-:Y:S01]  /*0760*/  FFMA R17, R18, R15, -R17 ;  /* 0x0000000f12117223 */ /* 0x000fe20000000811 */
[----:B------:R-:W-:Y:S01]  /*0770*/  SHF.L.U32 R7, R7, 0x10, RZ ;  /* 0x0000001007077819 */ /* 0x000fe200000006ff */
[----:B------:R-:W-:Y:S01]  /*0780*/  FFMA R22, -R11, R11, 1 ;  /* 0x3f8000000b167423 */ /* 0x000fe2000000010b */
[----:B------:R-:W-:Y:S01]  /*0790*/  SHF.L.U32 R5, R5, 0x10, RZ ;  /* 0x0000001005057819 */ /* 0x000fe200000006ff */
[----:B------:R-:W-:Y:S01]  /*07a0*/  FMUL R11, R26, 50 ;  /* 0x424800001a0b7820 */ /* 0x000fe20000400000 */
[----:B------:R-:W-:Y:S01]  /*07b0*/  SHF.L.U32 R4, R4, 0x10, RZ ;  /* 0x0000001004047819 */ /* 0x000fe200000006ff */
[----:B------:R-:W-:Y:S01]  /*07c0*/  FFMA R13, -R6, R6, 1 ;  /* 0x3f800000060d7423 */ /* 0x000fe20000000106 */
[----:B------:R-:W-:Y:S01]  /*07d0*/  FFMA R7, -R7, R7, 1 ;  /* 0x3f80000007077423 */ /* 0x000fe20000000107 */
[----:B------:R-:W-:Y:S01]  /*07e0*/  FFMA R0, -R5, R5, 1 ;  /* 0x3f80000005007423 */ /* 0x000fe20000000105 */
[----:B------:R-:W-:Y:S01]  /*07f0*/  FMUL R16, R16, 50 ;  /* 0x4248000010107820 */ /* 0x000fe20000400000 */
[----:B------:R-:W-:Y:S01]  /*0800*/  FFMA R4, -R4, R4, 1 ;  /* 0x3f80000004047423 */ /* 0x000fe20000000104 */
[----:B------:R-:W-:Y:S01]  /*0810*/  FMUL R20, R20, 50 ;  /* 0x4248000014147820 */ /* 0x000fe20000400000 */
[----:B------:R-:W-:Y:S01]  /*0820*/  FMUL R3, R3, 50 ;  /* 0x4248000003037820 */ /* 0x000fe20000400000 */
[----:B------:R-:W-:Y:S01]  /*0830*/  FMUL R17, R17, 50 ;  /* 0x4248000011117820 */ /* 0x000fe20000400000 */
[----:B------:R-:W-:Y:S01]  /*0840*/  FMUL R10, R10, R25 ;  /* 0x000000190a0a7220 */ /* 0x000fe20000400000 */
[----:B------:R-:W-:Y:S01]  /*0850*/  FMUL R11, R11, R22 ;  /* 0x000000160b0b7220 */ /* 0x000fe20000400000 */
[----:B------:R-:W-:Y:S01]  /*0860*/  FMUL R13, R16, R13 ;  /* 0x0000000d100d7220 */ /* 0x000fe20000400000 */
[----:B------:R-:W-:Y:S01]  /*0870*/  FMUL R7, R20, R7 ;  /* 0x0000000714077220 */ /* 0x000fe20000400000 */
[----:B------:R-:W-:Y:S01]  /*0880*/  FMUL R0, R3, R0 ;  /* 0x0000000003007220 */ /* 0x000fe20000400000 */
[----:B------:R-:W-:Y:S01]  /*0890*/  FMUL R4, R17, R4 ;  /* 0x0000000411047220 */ /* 0x000fe20000400000 */
[----:B------:R-:W-:Y:S01]  /*08a0*/  FMUL R8, R8, 0.019999999552965164185 ;  /* 0x3ca3d70a08087820 */ /* 0x000fe20000400000 */
[----:B------:R-:W-:Y:S01]  /*08b0*/  FMUL R9, R9, 0.019999999552965164185 ;  /* 0x3ca3d70a09097820 */ /* 0x000fe20000400000 */
[----:B------:R-:W-:Y:S01]  /*08c0*/  FMUL R10, R10, 0.019999999552965164185 ;  /* 0x3ca3d70a0a0a7820 */ /* 0x000fe20000400000 */
[----:B------:R-:W-:Y:S01]  /*08d0*/  FMUL R11, R11, 0.019999999552965164185 ;  /* 0x3ca3d70a0b0b7820 */ /* 0x000fe20000400000 */
[----:B------:R-:W-:Y:S01]  /*08e0*/  FMUL R13, R13, 0.019999999552965164185 ;  /* 0x3ca3d70a0d0d7820 */ /* 0x000fe20000400000 */
[----:B------:R-:W-:Y:S01]  /*08f0*/  FMUL R7, R7, 0.019999999552965164185 ;  /* 0x3ca3d70a07077820 */ /* 0x000fe20000400000 */
[----:B------:R-:W-:Y:S01]  /*0900*/  FMUL R0, R0, 0.019999999552965164185 ;  /* 0x3ca3d70a00007820 */ /* 0x000fe20000400000 */
[----:B------:R-:W-:Y:S01]  /*0910*/  FMUL R4, R4, 0.019999999552965164185 ;  /* 0x3ca3d70a04047820 */ /* 0x000fe20000400000 */
[----:B------:R-:W-:Y:S01]  /*0920*/  FMUL R8, R8, 0.0625 ;  /* 0x3d80000008087820 */ /* 0x000fe20000400000 */
[----:B------:R-:W-:Y:S01]  /*0930*/  FMUL R5, R9, 0.0625 ;  /* 0x3d80000009057820 */ /* 0x000fe20000400000 */
[----:B------:R-:W-:Y:S01]  /*0940*/  FMUL R3, R10, 0.0625 ;  /* 0x3d8000000a037820 */ /* 0x000fe20000400000 */
[----:B------:R-:W-:Y:S01]  /*0950*/  FMUL R6, R11, 0.0625 ;  /* 0x3d8000000b067820 */ /* 0x000fe20000400000 */
[----:B------:R-:W-:Y:S01]  /*0960*/  FMUL R13, R13, 0.0625 ;  /* 0x3d8000000d0d7820 */ /* 0x000fe20000400000 */
[----:B------:R-:W-:Y:S01]  /*0970*/  FMUL R7, R7, 0.0625 ;  /* 0x3d80000007077820 */ /* 0x000fe20000400000 */
[----:B------:R-:W-:Y:S01]  /*0980*/  FMUL R0, R0, 0.0625 ;  /* 0x3d80000000007820 */ /* 0x000fe20000400000 */
[----:B------:R-:W-:Y:S01]  /*0990*/  FMUL R10, R4, 0.0625 ;  /* 0x3d800000040a7820 */ /* 0x000fe20000400000 */
[----:B------:R-:W-:Y:S01]  /*09a0*/  F2FP.BF16.F32.PACK_AB R4, R3, R8 ;  /* 0x000000080304723e */ /* 0x000fe200000010ff */
[----:B------:R-:W-:Y:S01]  /*09b0*/  IMAD.WIDE R2, R19, R2, c[0x0][0x178] ;  /* 0x00005e0013027625 */ /* 0x000fe200078e0202 */
[----:B------:R-:W-:-:S02]  /*09c0*/  F2FP.BF16.F32.PACK_AB R5, R6, R5 ;  /* 0x000000050605723e */ /* 0x000fc400000010ff */
[----:B------:R-:W-:Y:S02]  /*09d0*/  F2FP.BF16.F32.PACK_AB R6, R0, R13 ;  /* 0x0000000d0006723e */ /* 0x000fe400000010ff */
[----:B------:R-:W-:-:S05]  /*09e0*/  F2FP.BF16.F32.PACK_AB R7, R10, R7 ;  /* 0x000000070a07723e */ /* 0x000fca00000010ff */
[----:B------:R-:W-:Y:S01]  /*09f0*/  STG.E.128 [R2.64], R4 ;  /* 0x0000000402007986 */ /* 0x000fe2000c101d04 */
[----:B------:R-:W-:Y:S05]  /*0a00*/  EXIT ;  /* 0x000000000000794d */ /* 0x000fea0003800000 */
.L_x_0:
[----:B------:R-:W-:-:S00]  /*0a10*/  BRA `(.L_x_0) ;  /* 0xfffffff000007947 */ /* 0x000fc0000383ffff */
[----:B------:R-:W-:-:S00]  /*0a20*/  NOP ;  /* 0x0000000000007918 */ /* 0x000fc00000000000 */
        /* <DEDUP_REMOVED lines=13> */
.L_x_1:


//--------------------- .nv.shared.triton__0d1d2d3d4de5de --------------------------
	.section	.nv.shared.triton__0d1d2d3d4de5de,"aw",@nobits
	.align	16
